//
// Generated by NVIDIA NVVM Compiler
//
// Compiler Build ID: CL-36424714
// Cuda compilation tools, release 13.0, V13.0.88
// Based on NVVM 20.0.0
//

.version 9.0
.target sm_100
.address_size 64

	// .globl	_Z17hillissteele_scanPiS_j
.extern .shared .align 16 .b8 s_data[];

.visible .entry _Z17hillissteele_scanPiS_j(
	.param .u64 .ptr .align 1 _Z17hillissteele_scanPiS_j_param_0,
	.param .u64 .ptr .align 1 _Z17hillissteele_scanPiS_j_param_1,
	.param .u32 _Z17hillissteele_scanPiS_j_param_2
)
{
	.reg .pred 	%p<4>;
	.reg .b32 	%r<21>;
	.reg .b64 	%rd<9>;

	ld.param.u64 	%rd1, [_Z17hillissteele_scanPiS_j_param_0];
	ld.param.u64 	%rd2, [_Z17hillissteele_scanPiS_j_param_1];
	ld.param.u32 	%r8, [_Z17hillissteele_scanPiS_j_param_2];
	cvta.to.global.u64 	%rd3, %rd2;
	mov.u32 	%r1, %tid.x;
	mul.wide.u32 	%rd4, %r1, 4;
	add.s64 	%rd5, %rd3, %rd4;
	ld.global.u32 	%r9, [%rd5];
	shl.b32 	%r10, %r1, 2;
	mov.u32 	%r11, s_data;
	add.s32 	%r2, %r11, %r10;
	st.shared.u32 	[%r2], %r9;
	bar.sync 	0;
	setp.lt.u32 	%p1, %r8, 2;
	@%p1 bra 	$L__BB0_5;
	mov.b32 	%r19, 1;
$L__BB0_2:
	ld.shared.u32 	%r20, [%r2];
	setp.lt.u32 	%p2, %r1, %r19;
	@%p2 bra 	$L__BB0_4;
	sub.s32 	%r13, %r1, %r19;
	shl.b32 	%r14, %r13, 2;
	add.s32 	%r16, %r11, %r14;
	ld.shared.u32 	%r17, [%r16];
	add.s32 	%r20, %r17, %r20;
$L__BB0_4:
	bar.sync 	0;
	st.shared.u32 	[%r2], %r20;
	bar.sync 	0;
	shl.b32 	%r19, %r19, 1;
	setp.lt.u32 	%p3, %r19, %r8;
	@%p3 bra 	$L__BB0_2;
$L__BB0_5:
	cvta.to.global.u64 	%rd6, %rd1;
	ld.shared.u32 	%r18, [%r2];
	add.s64 	%rd8, %rd6, %rd4;
	st.global.u32 	[%rd8], %r18;
	ret;

}
	// .globl	_Z13blelloch_scanPiS_jb
.visible .entry _Z13blelloch_scanPiS_jb(
	.param .u64 .ptr .align 1 _Z13blelloch_scanPiS_jb_param_0,
	.param .u64 .ptr .align 1 _Z13blelloch_scanPiS_jb_param_1,
	.param .u32 _Z13blelloch_scanPiS_jb_param_2,
	.param .u8 _Z13blelloch_scanPiS_jb_param_3
)
{
	.reg .pred 	%p<11>;
	.reg .b16 	%rs<2>;
	.reg .b32 	%r<54>;
	.reg .b64 	%rd<9>;

	ld.param.u64 	%rd2, [_Z13blelloch_scanPiS_jb_param_0];
	ld.param.u64 	%rd3, [_Z13blelloch_scanPiS_jb_param_1];
	ld.param.u32 	%r50, [_Z13blelloch_scanPiS_jb_param_2];
	ld.param.s8 	%rs1, [_Z13blelloch_scanPiS_jb_param_3];
	cvta.to.global.u64 	%rd4, %rd3;
	mov.u32 	%r1, %tid.x;
	mul.wide.u32 	%rd5, %r1, 4;
	add.s64 	%rd1, %rd4, %rd5;
	ld.global.u32 	%r26, [%rd1];
	shl.b32 	%r27, %r1, 2;
	mov.u32 	%r28, s_data;
	add.s32 	%r2, %r28, %r27;
	st.shared.u32 	[%r2], %r26;
	bar.sync 	0;
	setp.lt.u32 	%p1, %r50, 2;
	@%p1 bra 	$L__BB1_5;
	add.s32 	%r3, %r1, 1;
	mov.b32 	%r46, 1;
$L__BB1_2:
	ld.shared.u32 	%r47, [%r2];
	shl.b32 	%r6, %r46, 1;
	add.s32 	%r30, %r6, -1;
	and.b32  	%r31, %r30, %r3;
	setp.ne.s32 	%p2, %r31, 0;
	@%p2 bra 	$L__BB1_4;
	sub.s32 	%r32, %r1, %r46;
	shl.b32 	%r33, %r32, 2;
	add.s32 	%r35, %r28, %r33;
	ld.shared.u32 	%r36, [%r35];
	add.s32 	%r47, %r36, %r47;
$L__BB1_4:
	bar.sync 	0;
	st.shared.u32 	[%r2], %r47;
	bar.sync 	0;
	setp.lt.u32 	%p3, %r6, %r50;
	mov.u32 	%r46, %r6;
	@%p3 bra 	$L__BB1_2;
$L__BB1_5:
	add.s32 	%r9, %r50, -1;
	setp.ne.s32 	%p4, %r1, %r9;
	@%p4 bra 	$L__BB1_7;
	mov.b32 	%r37, 0;
	st.shared.u32 	[%r2], %r37;
$L__BB1_7:
	bar.sync 	0;
	setp.lt.u32 	%p5, %r50, 2;
	@%p5 bra 	$L__BB1_14;
	add.s32 	%r10, %r1, 1;
$L__BB1_9:
	shr.u32 	%r14, %r50, 1;
	and.b32  	%r39, %r50, -2;
	rem.u32 	%r15, %r10, %r39;
	setp.ne.s32 	%p6, %r15, 0;
	sub.s32 	%r40, %r1, %r14;
	shl.b32 	%r41, %r40, 2;
	add.s32 	%r16, %r28, %r41;
	@%p6 bra 	$L__BB1_11;
	ld.shared.u32 	%r51, [%r2];
	ld.shared.u32 	%r43, [%r16];
	add.s32 	%r52, %r43, %r51;
$L__BB1_11:
	setp.ne.s32 	%p7, %r15, 0;
	bar.sync 	0;
	@%p7 bra 	$L__BB1_13;
	st.shared.u32 	[%r16], %r51;
	st.shared.u32 	[%r2], %r52;
$L__BB1_13:
	bar.sync 	0;
	setp.gt.u32 	%p8, %r50, 3;
	mov.u32 	%r50, %r14;
	@%p8 bra 	$L__BB1_9;
$L__BB1_14:
	setp.ne.s16 	%p9, %rs1, 0;
	@%p9 bra 	$L__BB1_16;
	ld.shared.u32 	%r53, [%r2];
	bra.uni 	$L__BB1_19;
$L__BB1_16:
	setp.ge.u32 	%p10, %r1, %r9;
	@%p10 bra 	$L__BB1_18;
	ld.shared.u32 	%r53, [%r2+4];
	bra.uni 	$L__BB1_19;
$L__BB1_18:
	ld.shared.u32 	%r44, [%r2];
	ld.global.u32 	%r45, [%rd1];
	add.s32 	%r53, %r45, %r44;
$L__BB1_19:
	cvta.to.global.u64 	%rd6, %rd2;
	add.s64 	%rd8, %rd6, %rd5;
	st.global.u32 	[%rd8], %r53;
	ret;

}


// ===== COMPILED SASS (sm_100) =====

	.target	sm_100

	.elftype	@"ET_EXEC"


//--------------------- .note.nv.tkinfo           --------------------------
	.section	.note.nv.tkinfo,"",@"SHT_NOTE"
	.sectionflags	@"SHF_NOTE_NV_TKINFO"
	.tkinfo
        /*0018*/ 	.word	0x00000002
        /*0030*/ 	.string	""
        /*0030*/ 	.string	"ptxas"
        /*0030*/ 	.string	"Cuda compilation tools, release 13.0, V13.0.88"
        /*0030*/ 	.string	"Build cuda_13.0.r13.0/compiler.36424714_0"
        /*0030*/ 	.string	"-arch sm_100 -m 64 "



//--------------------- .note.nv.cuinfo           --------------------------
	.section	.note.nv.cuinfo,"",@"SHT_NOTE"
	.sectionflags	@"SHF_NOTE_NV_CUINFO"
        /*0018*/ 	.short	0x0002
        /*001a*/ 	.short	0x0064
        /*001c*/ 	.short	0x0082
	.zero		2


//--------------------- .nv.info                  --------------------------
	.section	.nv.info,"",@"SHT_CUDA_INFO"
	.align	4


	//----- nvinfo : EIATTR_REGCOUNT
	.align		4
        /*0000*/ 	.byte	0x04, 0x2f
        /*0002*/ 	.short	(.L_1 - .L_0)
	.align		4
.L_0:
        /*0004*/ 	.word	index@(_Z17hillissteele_scanPiS_j)
        /*0008*/ 	.word	0x0000000a


	//----- nvinfo : EIATTR_FRAME_SIZE
	.align		4
.L_1:
        /*000c*/ 	.byte	0x04, 0x11
        /*000e*/ 	.short	(.L_3 - .L_2)
	.align		4
.L_2:
        /*0010*/ 	.word	index@(_Z17hillissteele_scanPiS_j)
        /*0014*/ 	.word	0x00000000


	//----- nvinfo : EIATTR_REGCOUNT
	.align		4
.L_3:
        /*0018*/ 	.byte	0x04, 0x2f
        /*001a*/ 	.short	(.L_5 - .L_4)
	.align		4
.L_4:
        /*001c*/ 	.word	index@(_Z13blelloch_scanPiS_jb)
        /*0020*/ 	.word	0x00000010


	//----- nvinfo : EIATTR_FRAME_SIZE
	.align		4
.L_5:
        /*0024*/ 	.byte	0x04, 0x11
        /*0026*/ 	.short	(.L_7 - .L_6)
	.align		4
.L_6:
        /*0028*/ 	.word	index@(_Z13blelloch_scanPiS_jb)
        /*002c*/ 	.word	0x00000000


	//----- nvinfo : EIATTR_MIN_STACK_SIZE
	.align		4
.L_7:
        /*0030*/ 	.byte	0x04, 0x12
        /*0032*/ 	.short	(.L_9 - .L_8)
	.align		4
.L_8:
        /*0034*/ 	.word	index@(_Z13blelloch_scanPiS_jb)
        /*0038*/ 	.word	0x00000000


	//----- nvinfo : EIATTR_MIN_STACK_SIZE
	.align		4
.L_9:
        /*003c*/ 	.byte	0x04, 0x12
        /*003e*/ 	.short	(.L_11 - .L_10)
	.align		4
.L_10:
        /*0040*/ 	.word	index@(_Z17hillissteele_scanPiS_j)
        /*0044*/ 	.word	0x00000000
.L_11:


//--------------------- .nv.compat                --------------------------
	.section	.nv.compat,"",@"SHT_CUDA_COMPAT_INFO"
	.align	4
        /*0000*/ 	.byte	0x02, 0x09, 0x00, 0x00, 0x02, 0x02, 0x01, 0x00, 0x02, 0x05, 0x05, 0x00, 0x03, 0x07, 0x01, 0x01
        /*0010*/ 	.byte	0x02, 0x03, 0x00, 0x00, 0x02, 0x06, 0x01, 0x00, 0x04, 0x0b, 0x08, 0x00, 0x09, 0x00, 0x00, 0x00
        /*0020*/ 	.byte	0x00, 0x00, 0x00, 0x00


//--------------------- .nv.info._Z13blelloch_scanPiS_jb --------------------------
	.section	.nv.info._Z13blelloch_scanPiS_jb,"",@"SHT_CUDA_INFO"
	.sectionflags	@""
	.align	4


	//----- nvinfo : EIATTR_CUDA_API_VERSION
	.align		4
        /*0000*/ 	.byte	0x04, 0x37
        /*0002*/ 	.short	(.L_13 - .L_12)
.L_12:
        /*0004*/ 	.word	0x00000082


	//----- nvinfo : EIATTR_KPARAM_INFO
	.align		4
.L_13:
        /*0008*/ 	.byte	0x04, 0x17
        /*000a*/ 	.short	(.L_15 - .L_14)
.L_14:
        /*000c*/ 	.word	0x00000000
        /*0010*/ 	.short	0x0003
        /*0012*/ 	.short	0x0014
        /*0014*/ 	.byte	0x00, 0xf0, 0x05, 0x00


	//----- nvinfo : EIATTR_KPARAM_INFO
	.align		4
.L_15:
        /*0018*/ 	.byte	0x04, 0x17
        /*001a*/ 	.short	(.L_17 - .L_16)
.L_16:
        /*001c*/ 	.word	0x00000000
        /*0020*/ 	.short	0x0002
        /*0022*/ 	.short	0x0010
        /*0024*/ 	.byte	0x00, 0xf0, 0x11, 0x00


	//----- nvinfo : EIATTR_KPARAM_INFO
	.align		4
.L_17:
        /*0028*/ 	.byte	0x04, 0x17
        /*002a*/ 	.short	(.L_19 - .L_18)
.L_18:
        /*002c*/ 	.word	0x00000000
        /*0030*/ 	.short	0x0001
        /*0032*/ 	.short	0x0008
        /*0034*/ 	.byte	0x00, 0xf5, 0x21, 0x00


	//----- nvinfo : EIATTR_KPARAM_INFO
	.align		4
.L_19:
        /*0038*/ 	.byte	0x04, 0x17
        /*003a*/ 	.short	(.L_21 - .L_20)
.L_20:
        /*003c*/ 	.word	0x00000000
        /*0040*/ 	.short	0x0000
        /*0042*/ 	.short	0x0000
        /*0044*/ 	.byte	0x00, 0xf5, 0x21, 0x00


	//----- nvinfo : EIATTR_SPARSE_MMA_MASK
	.align		4
.L_21:
        /*0048*/ 	.byte	0x03, 0x50
        /*004a*/ 	.short	0x0000


	//----- nvinfo : EIATTR_MAXREG_COUNT
	.align		4
        /*004c*/ 	.byte	0x03, 0x1b
        /*004e*/ 	.short	0x00ff


	//----- nvinfo : EIATTR_NUM_BARRIERS
	.align		4
        /*0050*/ 	.byte	0x02, 0x4c
        /*0052*/ 	.byte	0x01
	.zero		1


	//----- nvinfo : EIATTR_MERCURY_ISA_VERSION
	.align		4
        /*0054*/ 	.byte	0x03, 0x5f
        /*0056*/ 	.short	0x0101


	//----- nvinfo : EIATTR_VRC_CTA_INIT_COUNT
	.align		4
        /*0058*/ 	.byte	0x02, 0x4a
	.zero		1
	.zero		1


	//----- nvinfo : EIATTR_EXIT_INSTR_OFFSETS
	.align		4
        /*005c*/ 	.byte	0x04, 0x1c
        /*005e*/ 	.short	(.L_23 - .L_22)


	//   ....[0]....
.L_22:
        /*0060*/ 	.word	0x00000580


	//----- nvinfo : EIATTR_CRS_STACK_SIZE
	.align		4
.L_23:
        /*0064*/ 	.byte	0x04, 0x1e
        /*0066*/ 	.short	(.L_25 - .L_24)
.L_24:
        /*0068*/ 	.word	0x00000000


	//----- nvinfo : EIATTR_CBANK_PARAM_SIZE
	.align		4
.L_25:
        /*006c*/ 	.byte	0x03, 0x19
        /*006e*/ 	.short	0x0015


	//----- nvinfo : EIATTR_PARAM_CBANK
	.align		4
        /*0070*/ 	.byte	0x04, 0x0a
        /*0072*/ 	.short	(.L_27 - .L_26)
	.align		4
.L_26:
        /*0074*/ 	.word	index@(.nv.constant0._Z13blelloch_scanPiS_jb)
        /*0078*/ 	.short	0x0380
        /*007a*/ 	.short	0x0015


	//----- nvinfo : EIATTR_SW_WAR
	.align		4
.L_27:
        /*007c*/ 	.byte	0x04, 0x36
        /*007e*/ 	.short	(.L_29 - .L_28)
.L_28:
        /*0080*/ 	.word	0x00000008
.L_29:


//--------------------- .nv.info._Z17hillissteele_scanPiS_j --------------------------
	.section	.nv.info._Z17hillissteele_scanPiS_j,"",@"SHT_CUDA_INFO"
	.sectionflags	@""
	.align	4


	//----- nvinfo : EIATTR_CUDA_API_VERSION
	.align		4
        /*0000*/ 	.byte	0x04, 0x37
        /*0002*/ 	.short	(.L_31 - .L_30)
.L_30:
        /*0004*/ 	.word	0x00000082


	//----- nvinfo : EIATTR_KPARAM_INFO
	.align		4
.L_31:
        /*0008*/ 	.byte	0x04, 0x17
        /*000a*/ 	.short	(.L_33 - .L_32)
.L_32:
        /*000c*/ 	.word	0x00000000
        /*0010*/ 	.short	0x0002
        /*0012*/ 	.short	0x0010
        /*0014*/ 	.byte	0x00, 0xf0, 0x11, 0x00


	//----- nvinfo : EIATTR_KPARAM_INFO
	.align		4
.L_33:
        /*0018*/ 	.byte	0x04, 0x17
        /*001a*/ 	.short	(.L_35 - .L_34)
.L_34:
        /*001c*/ 	.word	0x00000000
        /*0020*/ 	.short	0x0001
        /*0022*/ 	.short	0x0008
        /*0024*/ 	.byte	0x00, 0xf5, 0x21, 0x00


	//----- nvinfo : EIATTR_KPARAM_INFO
	.align		4
.L_35:
        /*0028*/ 	.byte	0x04, 0x17
        /*002a*/ 	.short	(.L_37 - .L_36)
.L_36:
        /*002c*/ 	.word	0x00000000
        /*0030*/ 	.short	0x0000
        /*0032*/ 	.short	0x0000
        /*0034*/ 	.byte	0x00, 0xf5, 0x21, 0x00


	//----- nvinfo : EIATTR_SPARSE_MMA_MASK
	.align		4
.L_37:
        /*0038*/ 	.byte	0x03, 0x50
        /*003a*/ 	.short	0x0000


	//----- nvinfo : EIATTR_MAXREG_COUNT
	.align		4
        /*003c*/ 	.byte	0x03, 0x1b
        /*003e*/ 	.short	0x00ff


	//----- nvinfo : EIATTR_NUM_BARRIERS
	.align		4
        /*0040*/ 	.byte	0x02, 0x4c
        /*0042*/ 	.byte	0x01
	.zero		1


	//----- nvinfo : EIATTR_MERCURY_ISA_VERSION
	.align		4
        /*0044*/ 	.byte	0x03, 0x5f
        /*0046*/ 	.short	0x0101


	//----- nvinfo : EIATTR_VRC_CTA_INIT_COUNT
	.align		4
        /*0048*/ 	.byte	0x02, 0x4a
	.zero		1
	.zero		1


	//----- nvinfo : EIATTR_EXIT_INSTR_OFFSETS
	.align		4
        /*004c*/ 	.byte	0x04, 0x1c
        /*004e*/ 	.short	(.L_39 - .L_38)


	//   ....[0]....
.L_38:
        /*0050*/ 	.word	0x00000210


	//----- nvinfo : EIATTR_CBANK_PARAM_SIZE
	.align		4
.L_39:
        /*0054*/ 	.byte	0x03, 0x19
        /*0056*/ 	.short	0x0014


	//----- nvinfo : EIATTR_PARAM_CBANK
	.align		4
        /*0058*/ 	.byte	0x04, 0x0a
        /*005a*/ 	.short	(.L_41 - .L_40)
	.align		4
.L_40:
        /*005c*/ 	.word	index@(.nv.constant0._Z17hillissteele_scanPiS_j)
        /*0060*/ 	.short	0x0380
        /*0062*/ 	.short	0x0014


	//----- nvinfo : EIATTR_SW_WAR
	.align		4
.L_41:
        /*0064*/ 	.byte	0x04, 0x36
        /*0066*/ 	.short	(.L_43 - .L_42)
.L_42:
        /*0068*/ 	.word	0x00000008
.L_43:


//--------------------- .nv.callgraph             --------------------------
	.section	.nv.callgraph,"",@"SHT_CUDA_CALLGRAPH"
	.align	4
	.sectionentsize	8
	.align		4
        /*0000*/ 	.word	0x00000000
	.align		4
        /*0004*/ 	.word	0xffffffff
	.align		4
        /*0008*/ 	.word	0x00000000
	.align		4
        /*000c*/ 	.word	0xfffffffe
	.align		4
        /*0010*/ 	.word	0x00000000
	.align		4
        /*0014*/ 	.word	0xfffffffd
	.align		4
        /*0018*/ 	.word	0x00000000
	.align		4
        /*001c*/ 	.word	0xfffffffc


//--------------------- .text._Z13blelloch_scanPiS_jb --------------------------
	.section	.text._Z13blelloch_scanPiS_jb,"ax",@progbits
	.align	128
        .global         _Z13blelloch_scanPiS_jb
        .type           _Z13blelloch_scanPiS_jb,@function
        .size           _Z13blelloch_scanPiS_jb,(.L_x_10 - _Z13blelloch_scanPiS_jb)
        .other          _Z13blelloch_scanPiS_jb,@"STO_CUDA_ENTRY STV_DEFAULT"
_Z13blelloch_scanPiS_jb:
.text._Z13blelloch_scanPiS_jb:
[----:B------:R-:W-:Y:S01]  /*0000*/  LDC R1, c[0x0][0x37c] ;  /* 0x0000df00ff017b82 */ /* 0x000fe20000000800 */
[----:B------:R-:W0:Y:S07]  /*0010*/  S2R R0, SR_TID.X ;  /* 0x0000000000007919 */ /* 0x000e2e0000002100 */
[----:B------:R-:W0:Y:S01]  /*0020*/  LDC.64 R2, c[0x0][0x388] ;  /* 0x0000e200ff027b82 */ /* 0x000e220000000a00 */
[----:B------:R-:W1:Y:S01]  /*0030*/  LDCU.64 UR10, c[0x0][0x358] ;  /* 0x00006b00ff0a77ac */ /* 0x000e620008000a00 */
[----:B------:R-:W2:Y:S01]  /*0040*/  LDCU UR6, c[0x0][0x390] ;  /* 0x00007200ff0677ac */ /* 0x000ea20008000800 */
[----:B0-----:R-:W-:-:S05]  /*0050*/  IMAD.WIDE.U32 R2, R0, 0x4, R2 ;  /* 0x0000000400027825 */ /* 0x001fca00078e0002 */
[----:B-1----:R-:W3:Y:S01]  /*0060*/  LDG.E R7, desc[UR10][R2.64] ;  /* 0x0000000a02077981 */ /* 0x002ee2000c1e1900 */
[----:B------:R-:W0:Y:S01]  /*0070*/  S2UR UR5, SR_CgaCtaId ;  /* 0x00000000000579c3 */ /* 0x000e220000008800 */
[----:B------:R-:W-:Y:S01]  /*0080*/  UMOV UR4, 0x400 ;  /* 0x0000040000047882 */ /* 0x000fe20000000000 */
[----:B------:R-:W1:Y:S01]  /*0090*/  LDCU UR7, c[0x0][0x390] ;  /* 0x00007200ff0777ac */ /* 0x000e620008000800 */
[----:B--2---:R-:W-:Y:S01]  /*00a0*/  UISETP.GE.U32.AND UP0, UPT, UR6, 0x2, UPT ;  /* 0x000000020600788c */ /* 0x004fe2000bf06070 */
[----:B-1----:R-:W-:Y:S01]  /*00b0*/  IMAD.U32 R5, RZ, RZ, UR7 ;  /* 0x00000007ff057e24 */ /* 0x002fe2000f8e00ff */
[----:B0-----:R-:W-:-:S06]  /*00c0*/  ULEA UR4, UR5, UR4, 0x18 ;  /* 0x0000000405047291 */ /* 0x001fcc000f8ec0ff */
[----:B------:R-:W-:-:S05]  /*00d0*/  LEA R4, R0, UR4, 0x2 ;  /* 0x0000000400047c11 */ /* 0x000fca000f8e10ff */
[----:B---3--:R0:W-:Y:S01]  /*00e0*/  STS [R4], R7 ;  /* 0x0000000704007388 */ /* 0x0081e20000000800 */
[----:B------:R-:W-:Y:S06]  /*00f0*/  BAR.SYNC.DEFER_BLOCKING 0x0 ;  /* 0x0000000000007b1d */ /* 0x000fec0000010000 */
[----:B------:R-:W-:Y:S05]  /*0100*/  BRA.U !UP0, `(.L_x_0) ;  /* 0x0000000108447547 */ /* 0x000fea000b800000 */
[----:B------:R-:W-:Y:S01]  /*0110*/  VIADD R8, R0, 0x1 ;  /* 0x0000000100087836 */ /* 0x000fe20000000000 */
[----:B------:R-:W1:Y:S01]  /*0120*/  LDCU UR6, c[0x0][0x390] ;  /* 0x00007200ff0677ac */ /* 0x000e620008000800 */
[----:B------:R-:W-:-:S05]  /*0130*/  UMOV UR5, 0x1 ;  /* 0x0000000100057882 */ /* 0x000fca0000000000 */
.L_x_1:
[----:B------:R-:W-:Y:S01]  /*0140*/  USHF.L.U32 UR7, UR5, 0x1, URZ ;  /* 0x0000000105077899 */ /* 0x000fe200080006ff */
[----:B0-2---:R-:W-:Y:S03]  /*0150*/  LDS R7, [R4] ;  /* 0x0000000004077984 */ /* 0x005fe60000000800 */
[----:B------:R-:W-:Y:S02]  /*0160*/  UIADD3 UR8, UPT, UPT, UR7, -0x1, URZ ;  /* 0xffffffff07087890 */ /* 0x000fe4000fffe0ff */
[----:B-1----:R-:W-:-:S04]  /*0170*/  UISETP.GE.U32.AND UP0, UPT, UR7, UR6, UPT ;  /* 0x000000060700728c */ /* 0x002fc8000bf06070 */
[----:B------:R-:W-:-:S13]  /*0180*/  LOP3.LUT P0, RZ, R8, UR8, RZ, 0xc0, !PT ;  /* 0x0000000808ff7c12 */ /* 0x000fda000f80c0ff */
[----:B------:R-:W-:Y:S01]  /*0190*/  @!P0 VIADD R6, R0, -UR5 ;  /* 0x8000000500068c36 */ /* 0x000fe20008000000 */
[----:B------:R-:W-:-:S04]  /*01a0*/  UMOV UR5, UR7 ;  /* 0x0000000700057c82 */ /* 0x000fc80008000000 */
[----:B------:R-:W-:-:S06]  /*01b0*/  @!P0 LEA R6, R6, UR4, 0x2 ;  /* 0x0000000406068c11 */ /* 0x000fcc000f8e10ff */
[----:B------:R-:W0:Y:S02]  /*01c0*/  @!P0 LDS R6, [R6] ;  /* 0x0000000006068984 */ /* 0x000e240000000800 */
[----:B0-----:R-:W-:Y:S01]  /*01d0*/  @!P0 IADD3 R7, PT, PT, R7, R6, RZ ;  /* 0x0000000607078210 */ /* 0x001fe20007ffe0ff */
[----:B------:R-:W-:Y:S06]  /*01e0*/  BAR.SYNC.DEFER_BLOCKING 0x0 ;  /* 0x0000000000007b1d */ /* 0x000fec0000010000 */
[----:B------:R2:W-:Y:S02]  /*01f0*/  STS [R4], R7 ;  /* 0x0000000704007388 */ /* 0x0005e40000000800 */
[----:B------:R-:W-:Y:S06]  /*0200*/  BAR.SYNC.DEFER_BLOCKING 0x0 ;  /* 0x0000000000007b1d */ /* 0x000fec0000010000 */
[----:B------:R-:W-:Y:S05]  /*0210*/  BRA.U !UP0, `(.L_x_1) ;  /* 0xfffffffd08c87547 */ /* 0x000fea000b83ffff */
.L_x_0:
[----:B------:R-:W-:Y:S02]  /*0220*/  UIADD3 UR5, UPT, UPT, UR6, -0x1, URZ ;  /* 0xffffffff06057890 */ /* 0x000fe4000fffe0ff */
[----:B------:R-:W-:-:S04]  /*0230*/  UISETP.GE.U32.AND UP0, UPT, UR6, 0x2, UPT ;  /* 0x000000020600788c */ /* 0x000fc8000bf06070 */
[----:B------:R-:W-:-:S13]  /*0240*/  ISETP.NE.AND P0, PT, R0, UR5, PT ;  /* 0x0000000500007c0c */ /* 0x000fda000bf05270 */
[----:B------:R1:W-:Y:S01]  /*0250*/  @!P0 STS [R4], RZ ;  /* 0x000000ff04008388 */ /* 0x0003e20000000800 */
[----:B------:R-:W-:Y:S06]  /*0260*/  BAR.SYNC.DEFER_BLOCKING 0x0 ;  /* 0x0000000000007b1d */ /* 0x000fec0000010000 */
[----:B------:R-:W-:Y:S05]  /*0270*/  BRA.U !UP0, `(.L_x_2) ;  /* 0x0000000108807547 */ /* 0x000fea000b800000 */
[----:B------:R-:W-:-:S07]  /*0280*/  VIADD R12, R0, 0x1 ;  /* 0x00000001000c7836 */ /* 0x000fce0000000000 */
.L_x_3:
[----:B------:R-:W-:-:S04]  /*0290*/  LOP3.LUT P0, R8, R5, 0xfffffffe, RZ, 0xc0, !PT ;  /* 0xfffffffe05087812 */ /* 0x000fc8000780c0ff */
[----:B------:R-:W3:Y:S01]  /*02a0*/  I2F.U32.RP R9, R8 ;  /* 0x0000000800097306 */ /* 0x000ee20000209000 */
[----:B------:R-:W-:-:S07]  /*02b0*/  IADD3 R13, PT, PT, RZ, -R8, RZ ;  /* 0x80000008ff0d7210 */ /* 0x000fce0007ffe0ff */
[----:B---3--:R-:W3:Y:S02]  /*02c0*/  MUFU.RCP R9, R9 ;  /* 0x0000000900097308 */ /* 0x008ee40000001000 */
[----:B---3--:R-:W-:Y:S01]  /*02d0*/  VIADD R6, R9, 0xffffffe ;  /* 0x0ffffffe09067836 */ /* 0x008fe20000000000 */
[----:B------:R-:W-:-:S05]  /*02e0*/  SHF.R.U32.HI R9, RZ, 0x1, R5 ;  /* 0x00000001ff097819 */ /* 0x000fca0000011605 */
[----:B0-2---:R0:W2:Y:S02]  /*02f0*/  F2I.FTZ.U32.TRUNC.NTZ R7, R6 ;  /* 0x0000000600077305 */ /* 0x0050a4000021f000 */
[----:B0-----:R-:W-:Y:S02]  /*0300*/  IMAD.MOV.U32 R6, RZ, RZ, RZ ;  /* 0x000000ffff067224 */ /* 0x001fe400078e00ff */
[----:B--2---:R-:W-:-:S04]  /*0310*/  IMAD R13, R13, R7, RZ ;  /* 0x000000070d0d7224 */ /* 0x004fc800078e02ff */
[----:B------:R-:W-:-:S04]  /*0320*/  IMAD.HI.U32 R7, R7, R13, R6 ;  /* 0x0000000d07077227 */ /* 0x000fc800078e0006 */
[----:B------:R-:W-:Y:S02]  /*0330*/  IMAD.IADD R6, R0, 0x1, -R9 ;  /* 0x0000000100067824 */ /* 0x000fe400078e0a09 */
[----:B------:R-:W-:-:S03]  /*0340*/  IMAD.HI.U32 R7, R7, R12, RZ ;  /* 0x0000000c07077227 */ /* 0x000fc600078e00ff */
[----:B------:R-:W-:Y:S01]  /*0350*/  LEA R13, R6, UR4, 0x2 ;  /* 0x00000004060d7c11 */ /* 0x000fe2000f8e10ff */
[----:B------:R-:W-:-:S04]  /*0360*/  IMAD.MOV R7, RZ, RZ, -R7 ;  /* 0x000000ffff077224 */ /* 0x000fc800078e0a07 */
[----:B------:R-:W-:-:S05]  /*0370*/  IMAD R7, R8, R7, R12 ;  /* 0x0000000708077224 */ /* 0x000fca00078e020c */
[----:B------:R-:W-:-:S13]  /*0380*/  ISETP.GE.U32.AND P1, PT, R7, R8, PT ;  /* 0x000000080700720c */ /* 0x000fda0003f26070 */
[----:B------:R-:W-:-:S04]  /*0390*/  @P1 IADD3 R7, PT, PT, -R8, R7, RZ ;  /* 0x0000000708071210 */ /* 0x000fc80007ffe1ff */
[----:B------:R-:W-:-:S13]  /*03a0*/  ISETP.GE.U32.AND P1, PT, R7, R8, PT ;  /* 0x000000080700720c */ /* 0x000fda0003f26070 */
[----:B------:R-:W-:Y:S01]  /*03b0*/  @P1 IMAD.IADD R7, R7, 0x1, -R8 ;  /* 0x0000000107071824 */ /* 0x000fe200078e0a08 */
[----:B------:R-:W-:-:S04]  /*03c0*/  @!P0 LOP3.LUT R7, RZ, R8, RZ, 0x33, !PT ;  /* 0x00000008ff078212 */ /* 0x000fc800078e33ff */
[----:B------:R-:W-:-:S13]  /*03d0*/  ISETP.NE.AND P0, PT, R7, RZ, PT ;  /* 0x000000ff0700720c */ /* 0x000fda0003f05270 */
[----:B------:R-:W0:Y:S04]  /*03e0*/  @!P0 LDS R10, [R4] ;  /* 0x00000000040a8984 */ /* 0x000e280000000800 */
[----:B------:R-:W2:Y:S01]  /*03f0*/  @!P0 LDS R7, [R13] ;  /* 0x000000000d078984 */ /* 0x000ea20000000800 */
[----:B------:R-:W-:Y:S06]  /*0400*/  BAR.SYNC.DEFER_BLOCKING 0x0 ;  /* 0x0000000000007b1d */ /* 0x000fec0000010000 */
[----:B0-----:R3:W-:Y:S01]  /*0410*/  @!P0 STS [R13], R10 ;  /* 0x0000000a0d008388 */ /* 0x0017e20000000800 */
[----:B--2---:R-:W-:-:S05]  /*0420*/  @!P0 IADD3 R11, PT, PT, R10, R7, RZ ;  /* 0x000000070a0b8210 */ /* 0x004fca0007ffe0ff */
[----:B------:R3:W-:Y:S01]  /*0430*/  @!P0 STS [R4], R11 ;  /* 0x0000000b04008388 */ /* 0x0007e20000000800 */
[----:B------:R-:W-:Y:S01]  /*0440*/  BAR.SYNC.DEFER_BLOCKING 0x0 ;  /* 0x0000000000007b1d */ /* 0x000fe20000010000 */
[----:B------:R-:W-:Y:S01]  /*0450*/  ISETP.GT.U32.AND P0, PT, R5, 0x3, PT ;  /* 0x000000030500780c */ /* 0x000fe20003f04070 */
[----:B------:R-:W-:-:S12]  /*0460*/  IMAD.MOV.U32 R5, RZ, RZ, R9 ;  /* 0x000000ffff057224 */ /* 0x000fd800078e0009 */
[----:B---3--:R-:W-:Y:S05]  /*0470*/  @P0 BRA `(.L_x_3) ;  /* 0xfffffffc00840947 */ /* 0x008fea000383ffff */
.L_x_2:
[----:B------:R-:W3:Y:S01]  /*0480*/  LDCU.U8 UR4, c[0x0][0x394] ;  /* 0x00007280ff0477ac */ /* 0x000ee20008000000 */
[----:B0-2---:R-:W0:Y:S01]  /*0490*/  LDC.64 R6, c[0x0][0x380] ;  /* 0x0000e000ff067b82 */ /* 0x005e220000000a00 */
[----:B---3--:R-:W-:-:S06]  /*04a0*/  UPRMT UR4, UR4, 0x8880, URZ ;  /* 0x0000888004047896 */ /* 0x008fcc00080000ff */
[----:B------:R-:W-:Y:S01]  /*04b0*/  ISETP.NE.AND P0, PT, RZ, UR4, PT ;  /* 0x00000004ff007c0c */ /* 0x000fe2000bf05270 */
[----:B0-----:R-:W-:-:S12]  /*04c0*/  IMAD.WIDE.U32 R6, R0, 0x4, R6 ;  /* 0x0000000400067825 */ /* 0x001fd800078e0006 */
[----:B------:R0:W2:Y:S01]  /*04d0*/  @!P0 LDS R5, [R4] ;  /* 0x0000000004058984 */ /* 0x0000a20000000800 */
[----:B------:R-:W-:Y:S05]  /*04e0*/  @!P0 BRA `(.L_x_4) ;  /* 0x0000000000208947 */ /* 0x000fea0003800000 */
[----:B------:R-:W-:Y:S01]  /*04f0*/  ISETP.GE.U32.AND P0, PT, R0, UR5, PT ;  /* 0x0000000500007c0c */ /* 0x000fe2000bf06070 */
[----:B------:R-:W-:-:S12]  /*0500*/  BSSY.RECONVERGENT B0, `(.L_x_4) ;  /* 0x0000006000007945 */ /* 0x000fd80003800200 */
[----:B--2---:R2:W3:Y:S01]  /*0510*/  @!P0 LDS R5, [R4+0x4] ;  /* 0x0000040004058984 */ /* 0x0044e20000000800 */
[----:B------:R-:W-:Y:S05]  /*0520*/  @!P0 BRA `(.L_x_5) ;  /* 0x00000000000c8947 */ /* 0x000fea0003800000 */
[----:B------:R-:W4:Y:S04]  /*0530*/  LDG.E R2, desc[UR10][R2.64] ;  /* 0x0000000a02027981 */ /* 0x000f28000c1e1900 */
[----:B---3--:R-:W4:Y:S02]  /*0540*/  LDS R5, [R4] ;  /* 0x0000000004057984 */ /* 0x008f240000000800 */
[----:B----4-:R-:W-:-:S07]  /*0550*/  IADD3 R5, PT, PT, R5, R2, RZ ;  /* 0x0000000205057210 */ /* 0x010fce0007ffe0ff */
.L_x_5:
[----:B------:R-:W-:Y:S05]  /*0560*/  BSYNC.RECONVERGENT B0 ;  /* 0x0000000000007941 */ /* 0x000fea0003800200 */
.L_x_4:
[----:B--23--:R-:W-:Y:S01]  /*0570*/  STG.E desc[UR10][R6.64], R5 ;  /* 0x0000000506007986 */ /* 0x00cfe2000c10190a */
[----:B------:R-:W-:Y:S05]  /*0580*/  EXIT ;  /* 0x000000000000794d */ /* 0x000fea0003800000 */
.L_x_6:
[----:B------:R-:W-:-:S00]  /*0590*/  BRA `(.L_x_6) ;  /* 0xfffffffc00fc7947 */ /* 0x000fc0000383ffff */
[----:B------:R-:W-:-:S00]  /*05a0*/  NOP ;  /* 0x0000000000007918 */ /* 0x000fc00000000000 */
        /* <DEDUP_REMOVED lines=13> */
.L_x_10:


//--------------------- .text._Z17hillissteele_scanPiS_j --------------------------
	.section	.text._Z17hillissteele_scanPiS_j,"ax",@progbits
	.align	128
        .global         _Z17hillissteele_scanPiS_j
        .type           _Z17hillissteele_scanPiS_j,@function
        .size           _Z17hillissteele_scanPiS_j,(.L_x_11 - _Z17hillissteele_scanPiS_j)
        .other          _Z17hillissteele_scanPiS_j,@"STO_CUDA_ENTRY STV_DEFAULT"
_Z17hillissteele_scanPiS_j:
.text._Z17hillissteele_scanPiS_j:
[----:B------:R-:W-:Y:S01]  /*0000*/  LDC R1, c[0x0][0x37c] ;  /* 0x0000df00ff017b82 */ /* 0x000fe20000000800 */
[----:B------:R-:W0:Y:S07]  /*0010*/  S2R R7, SR_TID.X ;  /* 0x0000000000077919 */ /* 0x000e2e0000002100 */
[----:B------:R-:W0:Y:S01]  /*0020*/  LDC.64 R2, c[0x0][0x388] ;  /* 0x0000e200ff027b82 */ /* 0x000e220000000a00 */
[----:B------:R-:W1:Y:S01]  /*0030*/  LDCU.64 UR6, c[0x0][0x358] ;  /* 0x00006b00ff0677ac */ /* 0x000e620008000a00 */
[----:B------:R-:W2:Y:S01]  /*0040*/  LDCU UR8, c[0x0][0x390] ;  /* 0x00007200ff0877ac */ /* 0x000ea20008000800 */
[----:B0-----:R-:W-:-:S06]  /*0050*/  IMAD.WIDE.U32 R2, R7, 0x4, R2 ;  /* 0x0000000407027825 */ /* 0x001fcc00078e0002 */
[----:B-1----:R-:W3:Y:S01]  /*0060*/  LDG.E R2, desc[UR6][R2.64] ;  /* 0x0000000602027981 */ /* 0x002ee2000c1e1900 */
[----:B------:R-:W0:Y:S01]  /*0070*/  S2UR UR5, SR_CgaCtaId ;  /* 0x00000000000579c3 */ /* 0x000e220000008800 */
[----:B------:R-:W-:Y:S01]  /*0080*/  UMOV UR4, 0x400 ;  /* 0x0000040000047882 */ /* 0x000fe20000000000 */
[----:B--2---:R-:W-:Y:S02]  /*0090*/  UISETP.GE.U32.AND UP0, UPT, UR8, 0x2, UPT ;  /* 0x000000020800788c */ /* 0x004fe4000bf06070 */
[----:B0-----:R-:W-:-:S06]  /*00a0*/  ULEA UR4, UR5, UR4, 0x18 ;  /* 0x0000000405047291 */ /* 0x001fcc000f8ec0ff */
[----:B------:R-:W-:-:S05]  /*00b0*/  LEA R5, R7, UR4, 0x2 ;  /* 0x0000000407057c11 */ /* 0x000fca000f8e10ff */
[----:B---3--:R0:W-:Y:S01]  /*00c0*/  STS [R5], R2 ;  /* 0x0000000205007388 */ /* 0x0081e20000000800 */
[----:B------:R-:W-:Y:S06]  /*00d0*/  BAR.SYNC.DEFER_BLOCKING 0x0 ;  /* 0x0000000000007b1d */ /* 0x000fec0000010000 */
[----:B------:R-:W-:Y:S05]  /*00e0*/  BRA.U !UP0, `(.L_x_7) ;  /* 0x0000000108387547 */ /* 0x000fea000b800000 */
[----:B------:R-:W1:Y:S01]  /*00f0*/  LDCU UR8, c[0x0][0x390] ;  /* 0x00007200ff0877ac */ /* 0x000e620008000800 */
[----:B------:R-:W-:-:S05]  /*0100*/  UMOV UR5, 0x1 ;  /* 0x0000000100057882 */ /* 0x000fca0000000000 */
.L_x_8:
[----:B------:R-:W-:-:S13]  /*0110*/  ISETP.GE.U32.AND P0, PT, R7, UR5, PT ;  /* 0x0000000507007c0c */ /* 0x000fda000bf06070 */
[----:B--2---:R-:W-:Y:S01]  /*0120*/  @P0 VIADD R0, R7, -UR5 ;  /* 0x8000000507000c36 */ /* 0x004fe20008000000 */
[----:B------:R-:W-:-:S04]  /*0130*/  USHF.L.U32 UR5, UR5, 0x1, URZ ;  /* 0x0000000105057899 */ /* 0x000fc800080006ff */
[----:B0-----:R-:W-:Y:S01]  /*0140*/  @P0 LEA R2, R0, UR4, 0x2 ;  /* 0x0000000400020c11 */ /* 0x001fe2000f8e10ff */
[----:B-1----:R-:W-:Y:S01]  /*0150*/  UISETP.GE.U32.AND UP0, UPT, UR5, UR8, UPT ;  /* 0x000000080500728c */ /* 0x002fe2000bf06070 */
[----:B------:R-:W-:Y:S04]  /*0160*/  LDS R0, [R5] ;  /* 0x0000000005007984 */ /* 0x000fe80000000800 */
[----:B------:R-:W0:Y:S02]  /*0170*/  @P0 LDS R3, [R2] ;  /* 0x0000000002030984 */ /* 0x000e240000000800 */
[----:B0-----:R-:W-:Y:S01]  /*0180*/  @P0 IADD3 R0, PT, PT, R0, R3, RZ ;  /* 0x0000000300000210 */ /* 0x001fe20007ffe0ff */
[----:B------:R-:W-:Y:S06]  /*0190*/  BAR.SYNC.DEFER_BLOCKING 0x0 ;  /* 0x0000000000007b1d */ /* 0x000fec0000010000 */
[----:B------:R2:W-:Y:S02]  /*01a0*/  STS [R5], R0 ;  /* 0x0000000005007388 */ /* 0x0005e40000000800 */
[----:B------:R-:W-:Y:S06]  /*01b0*/  BAR.SYNC.DEFER_BLOCKING 0x0 ;  /* 0x0000000000007b1d */ /* 0x000fec0000010000 */
[----:B------:R-:W-:Y:S05]  /*01c0*/  BRA.U !UP0, `(.L_x_8) ;  /* 0xfffffffd08d07547 */ /* 0x000fea000b83ffff */
.L_x_7:
[----:B0-2---:R-:W0:Y:S01]  /*01d0*/  LDS R5, [R5] ;  /* 0x0000000005057984 */ /* 0x005e220000000800 */
[----:B------:R-:W1:Y:S02]  /*01e0*/  LDC.64 R2, c[0x0][0x380] ;  /* 0x0000e000ff027b82 */ /* 0x000e640000000a00 */
[----:B-1----:R-:W-:-:S05]  /*01f0*/  IMAD.WIDE.U32 R2, R7, 0x4, R2 ;  /* 0x0000000407027825 */ /* 0x002fca00078e0002 */
[----:B0-----:R-:W-:Y:S01]  /*0200*/  STG.E desc[UR6][R2.64], R5 ;  /* 0x0000000502007986 */ /* 0x001fe2000c101906 */
[----:B------:R-:W-:Y:S05]  /*0210*/  EXIT ;  /* 0x000000000000794d */ /* 0x000fea0003800000 */
.L_x_9:
        /* <DEDUP_REMOVED lines=14> */
.L_x_11:


//--------------------- .nv.shared._Z13blelloch_scanPiS_jb --------------------------
	.section	.nv.shared._Z13blelloch_scanPiS_jb,"aw",@nobits
	.sectionflags	@""
	.align	16
	.zero		1024


//--------------------- .nv.shared.reserved.0     --------------------------
	.section	.nv.shared.reserved.0,"aw",@nobits
	.weak		__nv_reservedSMEM_offset_0_alias
	.size		__nv_reservedSMEM_offset_0_alias, 0, 64
	.other		__nv_reservedSMEM_offset_0_alias,@"STO_CUDA_RESERVED_SHARED STV_DEFAULT"
__nv_reservedSMEM_offset_0_alias:
	.zero		0
	.zero		64


//--------------------- .nv.shared._Z17hillissteele_scanPiS_j --------------------------
	.section	.nv.shared._Z17hillissteele_scanPiS_j,"aw",@nobits
	.sectionflags	@""
	.align	16
	.zero		1024


//--------------------- .nv.constant0._Z13blelloch_scanPiS_jb --------------------------
	.section	.nv.constant0._Z13blelloch_scanPiS_jb,"a",@progbits
	.sectionflags	@""
	.align	4
.nv.constant0._Z13blelloch_scanPiS_jb:
	.zero		917


//--------------------- .nv.constant0._Z17hillissteele_scanPiS_j --------------------------
	.section	.nv.constant0._Z17hillissteele_scanPiS_j,"a",@progbits
	.sectionflags	@""
	.align	4
.nv.constant0._Z17hillissteele_scanPiS_j:
	.zero		916


//--------------------- SYMBOLS --------------------------

	.type		.nv.reservedSmem.offset0,@object
	.size		.nv.reservedSmem.offset0,0x4
	.type		.nv.reservedSmem.cap,@object
	.size		.nv.reservedSmem.cap,0x4
